//
// Generated by NVIDIA NVVM Compiler
//
// Compiler Build ID: CL-36424714
// Cuda compilation tools, release 13.0, V13.0.88
// Based on NVVM 20.0.0
//

.version 9.0
.target sm_100
.address_size 64

	// .globl	_Z17convolution_basicPfS_S_ii

.visible .entry _Z17convolution_basicPfS_S_ii(
	.param .u64 .ptr .align 1 _Z17convolution_basicPfS_S_ii_param_0,
	.param .u64 .ptr .align 1 _Z17convolution_basicPfS_S_ii_param_1,
	.param .u64 .ptr .align 1 _Z17convolution_basicPfS_S_ii_param_2,
	.param .u32 _Z17convolution_basicPfS_S_ii_param_3,
	.param .u32 _Z17convolution_basicPfS_S_ii_param_4
)
{
	.reg .pred 	%p<4>;
	.reg .b32 	%r<15>;
	.reg .b64 	%rd<5>;

	ld.param.u64 	%rd1, [_Z17convolution_basicPfS_S_ii_param_2];
	ld.param.u32 	%r3, [_Z17convolution_basicPfS_S_ii_param_3];
	ld.param.u32 	%r4, [_Z17convolution_basicPfS_S_ii_param_4];
	mov.u32 	%r6, %ctaid.x;
	mov.u32 	%r7, %ntid.x;
	mov.u32 	%r8, %tid.x;
	mad.lo.s32 	%r1, %r6, %r7, %r8;
	mov.u32 	%r9, %ctaid.y;
	mov.u32 	%r10, %ntid.y;
	mov.u32 	%r11, %tid.y;
	mad.lo.s32 	%r12, %r9, %r10, %r11;
	setp.ge.s32 	%p1, %r1, %r3;
	setp.ge.s32 	%p2, %r12, %r4;
	or.pred  	%p3, %p1, %p2;
	@%p3 bra 	$L__BB0_2;
	cvta.to.global.u64 	%rd2, %rd1;
	mad.lo.s32 	%r13, %r3, %r12, %r1;
	mul.wide.s32 	%rd3, %r13, 4;
	add.s64 	%rd4, %rd2, %rd3;
	mov.b32 	%r14, 0;
	st.global.u32 	[%rd4], %r14;
$L__BB0_2:
	ret;

}
	// .globl	_Z20convolution_constantPfS_ii
.visible .entry _Z20convolution_constantPfS_ii(
	.param .u64 .ptr .align 1 _Z20convolution_constantPfS_ii_param_0,
	.param .u64 .ptr .align 1 _Z20convolution_constantPfS_ii_param_1,
	.param .u32 _Z20convolution_constantPfS_ii_param_2,
	.param .u32 _Z20convolution_constantPfS_ii_param_3
)
{
	.reg .pred 	%p<4>;
	.reg .b32 	%r<15>;
	.reg .b64 	%rd<5>;

	ld.param.u64 	%rd1, [_Z20convolution_constantPfS_ii_param_1];
	ld.param.u32 	%r3, [_Z20convolution_constantPfS_ii_param_2];
	ld.param.u32 	%r4, [_Z20convolution_constantPfS_ii_param_3];
	mov.u32 	%r6, %ctaid.x;
	mov.u32 	%r7, %ntid.x;
	mov.u32 	%r8, %tid.x;
	mad.lo.s32 	%r1, %r6, %r7, %r8;
	mov.u32 	%r9, %ctaid.y;
	mov.u32 	%r10, %ntid.y;
	mov.u32 	%r11, %tid.y;
	mad.lo.s32 	%r12, %r9, %r10, %r11;
	setp.ge.s32 	%p1, %r1, %r3;
	setp.ge.s32 	%p2, %r12, %r4;
	or.pred  	%p3, %p1, %p2;
	@%p3 bra 	$L__BB1_2;
	cvta.to.global.u64 	%rd2, %rd1;
	mad.lo.s32 	%r13, %r3, %r12, %r1;
	mul.wide.s32 	%rd3, %r13, 4;
	add.s64 	%rd4, %rd2, %rd3;
	mov.b32 	%r14, 0;
	st.global.u32 	[%rd4], %r14;
$L__BB1_2:
	ret;

}
	// .globl	_Z24convolution_tiled_sharedPfS_ii
.visible .entry _Z24convolution_tiled_sharedPfS_ii(
	.param .u64 .ptr .align 1 _Z24convolution_tiled_sharedPfS_ii_param_0,
	.param .u64 .ptr .align 1 _Z24convolution_tiled_sharedPfS_ii_param_1,
	.param .u32 _Z24convolution_tiled_sharedPfS_ii_param_2,
	.param .u32 _Z24convolution_tiled_sharedPfS_ii_param_3
)
{


	bar.sync 	0;
	ret;

}
	// .globl	_Z20convolution_tiled_L2PfS_ii
.visible .entry _Z20convolution_tiled_L2PfS_ii(
	.param .u64 .ptr .align 1 _Z20convolution_tiled_L2PfS_ii_param_0,
	.param .u64 .ptr .align 1 _Z20convolution_tiled_L2PfS_ii_param_1,
	.param .u32 _Z20convolution_tiled_L2PfS_ii_param_2,
	.param .u32 _Z20convolution_tiled_L2PfS_ii_param_3
)
{
	.reg .pred 	%p<4>;
	.reg .b32 	%r<15>;
	.reg .b64 	%rd<5>;

	ld.param.u64 	%rd1, [_Z20convolution_tiled_L2PfS_ii_param_1];
	ld.param.u32 	%r3, [_Z20convolution_tiled_L2PfS_ii_param_2];
	ld.param.u32 	%r4, [_Z20convolution_tiled_L2PfS_ii_param_3];
	mov.u32 	%r6, %tid.x;
	mov.u32 	%r7, %tid.y;
	mov.u32 	%r8, %ctaid.x;
	shl.b32 	%r9, %r8, 5;
	add.s32 	%r1, %r9, %r6;
	mov.u32 	%r10, %ctaid.y;
	shl.b32 	%r11, %r10, 5;
	add.s32 	%r12, %r11, %r7;
	bar.sync 	0;
	setp.ge.s32 	%p1, %r1, %r3;
	setp.ge.s32 	%p2, %r12, %r4;
	or.pred  	%p3, %p1, %p2;
	@%p3 bra 	$L__BB3_2;
	cvta.to.global.u64 	%rd2, %rd1;
	mad.lo.s32 	%r13, %r3, %r12, %r1;
	mul.wide.s32 	%rd3, %r13, 4;
	add.s64 	%rd4, %rd2, %rd3;
	mov.b32 	%r14, 0;
	st.global.u32 	[%rd4], %r14;
$L__BB3_2:
	ret;

}


// ===== COMPILED SASS (sm_100) =====

	.target	sm_100

	.elftype	@"ET_EXEC"


//--------------------- .note.nv.tkinfo           --------------------------
	.section	.note.nv.tkinfo,"",@"SHT_NOTE"
	.sectionflags	@"SHF_NOTE_NV_TKINFO"
	.tkinfo
        /*0018*/ 	.word	0x00000002
        /*0030*/ 	.string	""
        /*0030*/ 	.string	"ptxas"
        /*0030*/ 	.string	"Cuda compilation tools, release 13.0, V13.0.88"
        /*0030*/ 	.string	"Build cuda_13.0.r13.0/compiler.36424714_0"
        /*0030*/ 	.string	"-arch sm_100 -m 64 "



//--------------------- .note.nv.cuinfo           --------------------------
	.section	.note.nv.cuinfo,"",@"SHT_NOTE"
	.sectionflags	@"SHF_NOTE_NV_CUINFO"
        /*0018*/ 	.short	0x0002
        /*001a*/ 	.short	0x0064
        /*001c*/ 	.short	0x0082
	.zero		2


//--------------------- .nv.info                  --------------------------
	.section	.nv.info,"",@"SHT_CUDA_INFO"
	.align	4


	//----- nvinfo : EIATTR_REGCOUNT
	.align		4
        /*0000*/ 	.byte	0x04, 0x2f
        /*0002*/ 	.short	(.L_1 - .L_0)
	.align		4
.L_0:
        /*0004*/ 	.word	index@(_Z17convolution_basicPfS_S_ii)
        /*0008*/ 	.word	0x00000008


	//----- nvinfo : EIATTR_FRAME_SIZE
	.align		4
.L_1:
        /*000c*/ 	.byte	0x04, 0x11
        /*000e*/ 	.short	(.L_3 - .L_2)
	.align		4
.L_2:
        /*0010*/ 	.word	index@(_Z17convolution_basicPfS_S_ii)
        /*0014*/ 	.word	0x00000000


	//----- nvinfo : EIATTR_REGCOUNT
	.align		4
.L_3:
        /*0018*/ 	.byte	0x04, 0x2f
        /*001a*/ 	.short	(.L_5 - .L_4)
	.align		4
.L_4:
        /*001c*/ 	.word	index@(_Z20convolution_constantPfS_ii)
        /*0020*/ 	.word	0x00000008


	//----- nvinfo : EIATTR_FRAME_SIZE
	.align		4
.L_5:
        /*0024*/ 	.byte	0x04, 0x11
        /*0026*/ 	.short	(.L_7 - .L_6)
	.align		4
.L_6:
        /*0028*/ 	.word	index@(_Z20convolution_constantPfS_ii)
        /*002c*/ 	.word	0x00000000


	//----- nvinfo : EIATTR_REGCOUNT
	.align		4
.L_7:
        /*0030*/ 	.byte	0x04, 0x2f
        /*0032*/ 	.short	(.L_9 - .L_8)
	.align		4
.L_8:
        /*0034*/ 	.word	index@(_Z24convolution_tiled_sharedPfS_ii)
        /*0038*/ 	.word	0x00000004


	//----- nvinfo : EIATTR_FRAME_SIZE
	.align		4
.L_9:
        /*003c*/ 	.byte	0x04, 0x11
        /*003e*/ 	.short	(.L_11 - .L_10)
	.align		4
.L_10:
        /*0040*/ 	.word	index@(_Z24convolution_tiled_sharedPfS_ii)
        /*0044*/ 	.word	0x00000000


	//----- nvinfo : EIATTR_REGCOUNT
	.align		4
.L_11:
        /*0048*/ 	.byte	0x04, 0x2f
        /*004a*/ 	.short	(.L_13 - .L_12)
	.align		4
.L_12:
        /*004c*/ 	.word	index@(_Z20convolution_tiled_L2PfS_ii)
        /*0050*/ 	.word	0x00000008


	//----- nvinfo : EIATTR_FRAME_SIZE
	.align		4
.L_13:
        /*0054*/ 	.byte	0x04, 0x11
        /*0056*/ 	.short	(.L_15 - .L_14)
	.align		4
.L_14:
        /*0058*/ 	.word	index@(_Z20convolution_tiled_L2PfS_ii)
        /*005c*/ 	.word	0x00000000


	//----- nvinfo : EIATTR_MIN_STACK_SIZE
	.align		4
.L_15:
        /*0060*/ 	.byte	0x04, 0x12
        /*0062*/ 	.short	(.L_17 - .L_16)
	.align		4
.L_16:
        /*0064*/ 	.word	index@(_Z20convolution_tiled_L2PfS_ii)
        /*0068*/ 	.word	0x00000000


	//----- nvinfo : EIATTR_MIN_STACK_SIZE
	.align		4
.L_17:
        /*006c*/ 	.byte	0x04, 0x12
        /*006e*/ 	.short	(.L_19 - .L_18)
	.align		4
.L_18:
        /*0070*/ 	.word	index@(_Z24convolution_tiled_sharedPfS_ii)
        /*0074*/ 	.word	0x00000000


	//----- nvinfo : EIATTR_MIN_STACK_SIZE
	.align		4
.L_19:
        /*0078*/ 	.byte	0x04, 0x12
        /*007a*/ 	.short	(.L_21 - .L_20)
	.align		4
.L_20:
        /*007c*/ 	.word	index@(_Z20convolution_constantPfS_ii)
        /*0080*/ 	.word	0x00000000


	//----- nvinfo : EIATTR_MIN_STACK_SIZE
	.align		4
.L_21:
        /*0084*/ 	.byte	0x04, 0x12
        /*0086*/ 	.short	(.L_23 - .L_22)
	.align		4
.L_22:
        /*0088*/ 	.word	index@(_Z17convolution_basicPfS_S_ii)
        /*008c*/ 	.word	0x00000000
.L_23:


//--------------------- .nv.compat                --------------------------
	.section	.nv.compat,"",@"SHT_CUDA_COMPAT_INFO"
	.align	4
        /*0000*/ 	.byte	0x02, 0x09, 0x00, 0x00, 0x02, 0x02, 0x01, 0x00, 0x02, 0x05, 0x05, 0x00, 0x03, 0x07, 0x01, 0x01
        /*0010*/ 	.byte	0x02, 0x03, 0x00, 0x00, 0x02, 0x06, 0x01, 0x00, 0x04, 0x0b, 0x08, 0x00, 0x09, 0x00, 0x00, 0x00
        /*0020*/ 	.byte	0x00, 0x00, 0x00, 0x00


//--------------------- .nv.info._Z20convolution_tiled_L2PfS_ii --------------------------
	.section	.nv.info._Z20convolution_tiled_L2PfS_ii,"",@"SHT_CUDA_INFO"
	.sectionflags	@""
	.align	4


	//----- nvinfo : EIATTR_CUDA_API_VERSION
	.align		4
        /*0000*/ 	.byte	0x04, 0x37
        /*0002*/ 	.short	(.L_25 - .L_24)
.L_24:
        /*0004*/ 	.word	0x00000082


	//----- nvinfo : EIATTR_KPARAM_INFO
	.align		4
.L_25:
        /*0008*/ 	.byte	0x04, 0x17
        /*000a*/ 	.short	(.L_27 - .L_26)
.L_26:
        /*000c*/ 	.word	0x00000000
        /*0010*/ 	.short	0x0003
        /*0012*/ 	.short	0x0014
        /*0014*/ 	.byte	0x00, 0xf0, 0x11, 0x00


	//----- nvinfo : EIATTR_KPARAM_INFO
	.align		4
.L_27:
        /*0018*/ 	.byte	0x04, 0x17
        /*001a*/ 	.short	(.L_29 - .L_28)
.L_28:
        /*001c*/ 	.word	0x00000000
        /*0020*/ 	.short	0x0002
        /*0022*/ 	.short	0x0010
        /*0024*/ 	.byte	0x00, 0xf0, 0x11, 0x00


	//----- nvinfo : EIATTR_KPARAM_INFO
	.align		4
.L_29:
        /*0028*/ 	.byte	0x04, 0x17
        /*002a*/ 	.short	(.L_31 - .L_30)
.L_30:
        /*002c*/ 	.word	0x00000000
        /*0030*/ 	.short	0x0001
        /*0032*/ 	.short	0x0008
        /*0034*/ 	.byte	0x00, 0xf5, 0x21, 0x00


	//----- nvinfo : EIATTR_KPARAM_INFO
	.align		4
.L_31:
        /*0038*/ 	.byte	0x04, 0x17
        /*003a*/ 	.short	(.L_33 - .L_32)
.L_32:
        /*003c*/ 	.word	0x00000000
        /*0040*/ 	.short	0x0000
        /*0042*/ 	.short	0x0000
        /*0044*/ 	.byte	0x00, 0xf5, 0x21, 0x00


	//----- nvinfo : EIATTR_SPARSE_MMA_MASK
	.align		4
.L_33:
        /*0048*/ 	.byte	0x03, 0x50
        /*004a*/ 	.short	0x0000


	//----- nvinfo : EIATTR_MAXREG_COUNT
	.align		4
        /*004c*/ 	.byte	0x03, 0x1b
        /*004e*/ 	.short	0x00ff


	//----- nvinfo : EIATTR_NUM_BARRIERS
	.align		4
        /*0050*/ 	.byte	0x02, 0x4c
        /*0052*/ 	.byte	0x01
	.zero		1


	//----- nvinfo : EIATTR_MERCURY_ISA_VERSION
	.align		4
        /*0054*/ 	.byte	0x03, 0x5f
        /*0056*/ 	.short	0x0101


	//----- nvinfo : EIATTR_VRC_CTA_INIT_COUNT
	.align		4
        /*0058*/ 	.byte	0x02, 0x4a
	.zero		1
	.zero		1


	//----- nvinfo : EIATTR_EXIT_INSTR_OFFSETS
	.align		4
        /*005c*/ 	.byte	0x04, 0x1c
        /*005e*/ 	.short	(.L_35 - .L_34)


	//   ....[0]....
.L_34:
        /*0060*/ 	.word	0x000000b0


	//   ....[1]....
        /*0064*/ 	.word	0x00000110


	//----- nvinfo : EIATTR_CBANK_PARAM_SIZE
	.align		4
.L_35:
        /*0068*/ 	.byte	0x03, 0x19
        /*006a*/ 	.short	0x0018


	//----- nvinfo : EIATTR_PARAM_CBANK
	.align		4
        /*006c*/ 	.byte	0x04, 0x0a
        /*006e*/ 	.short	(.L_37 - .L_36)
	.align		4
.L_36:
        /*0070*/ 	.word	index@(.nv.constant0._Z20convolution_tiled_L2PfS_ii)
        /*0074*/ 	.short	0x0380
        /*0076*/ 	.short	0x0018


	//----- nvinfo : EIATTR_SW_WAR
	.align		4
.L_37:
        /*0078*/ 	.byte	0x04, 0x36
        /*007a*/ 	.short	(.L_39 - .L_38)
.L_38:
        /*007c*/ 	.word	0x00000008
.L_39:


//--------------------- .nv.info._Z24convolution_tiled_sharedPfS_ii --------------------------
	.section	.nv.info._Z24convolution_tiled_sharedPfS_ii,"",@"SHT_CUDA_INFO"
	.sectionflags	@""
	.align	4


	//----- nvinfo : EIATTR_CUDA_API_VERSION
	.align		4
        /*0000*/ 	.byte	0x04, 0x37
        /*0002*/ 	.short	(.L_41 - .L_40)
.L_40:
        /*0004*/ 	.word	0x00000082


	//----- nvinfo : EIATTR_KPARAM_INFO
	.align		4
.L_41:
        /*0008*/ 	.byte	0x04, 0x17
        /*000a*/ 	.short	(.L_43 - .L_42)
.L_42:
        /*000c*/ 	.word	0x00000000
        /*0010*/ 	.short	0x0003
        /*0012*/ 	.short	0x0014
        /*0014*/ 	.byte	0x00, 0xf0, 0x11, 0x00


	//----- nvinfo : EIATTR_KPARAM_INFO
	.align		4
.L_43:
        /*0018*/ 	.byte	0x04, 0x17
        /*001a*/ 	.short	(.L_45 - .L_44)
.L_44:
        /*001c*/ 	.word	0x00000000
        /*0020*/ 	.short	0x0002
        /*0022*/ 	.short	0x0010
        /*0024*/ 	.byte	0x00, 0xf0, 0x11, 0x00


	//----- nvinfo : EIATTR_KPARAM_INFO
	.align		4
.L_45:
        /*0028*/ 	.byte	0x04, 0x17
        /*002a*/ 	.short	(.L_47 - .L_46)
.L_46:
        /*002c*/ 	.word	0x00000000
        /*0030*/ 	.short	0x0001
        /*0032*/ 	.short	0x0008
        /*0034*/ 	.byte	0x00, 0xf5, 0x21, 0x00


	//----- nvinfo : EIATTR_KPARAM_INFO
	.align		4
.L_47:
        /*0038*/ 	.byte	0x04, 0x17
        /*003a*/ 	.short	(.L_49 - .L_48)
.L_48:
        /*003c*/ 	.word	0x00000000
        /*0040*/ 	.short	0x0000
        /*0042*/ 	.short	0x0000
        /*0044*/ 	.byte	0x00, 0xf5, 0x21, 0x00


	//----- nvinfo : EIATTR_SPARSE_MMA_MASK
	.align		4
.L_49:
        /*0048*/ 	.byte	0x03, 0x50
        /*004a*/ 	.short	0x0000


	//----- nvinfo : EIATTR_MAXREG_COUNT
	.align		4
        /*004c*/ 	.byte	0x03, 0x1b
        /*004e*/ 	.short	0x00ff


	//----- nvinfo : EIATTR_NUM_BARRIERS
	.align		4
        /*0050*/ 	.byte	0x02, 0x4c
        /*0052*/ 	.byte	0x01
	.zero		1


	//----- nvinfo : EIATTR_MERCURY_ISA_VERSION
	.align		4
        /*0054*/ 	.byte	0x03, 0x5f
        /*0056*/ 	.short	0x0101


	//----- nvinfo : EIATTR_VRC_CTA_INIT_COUNT
	.align		4
        /*0058*/ 	.byte	0x02, 0x4a
	.zero		1
	.zero		1


	//----- nvinfo : EIATTR_EXIT_INSTR_OFFSETS
	.align		4
        /*005c*/ 	.byte	0x04, 0x1c
        /*005e*/ 	.short	(.L_51 - .L_50)


	//   ....[0]....
.L_50:
        /*0060*/ 	.word	0x00000020


	//----- nvinfo : EIATTR_CBANK_PARAM_SIZE
	.align		4
.L_51:
        /*0064*/ 	.byte	0x03, 0x19
        /*0066*/ 	.short	0x0018


	//----- nvinfo : EIATTR_PARAM_CBANK
	.align		4
        /*0068*/ 	.byte	0x04, 0x0a
        /*006a*/ 	.short	(.L_53 - .L_52)
	.align		4
.L_52:
        /*006c*/ 	.word	index@(.nv.constant0._Z24convolution_tiled_sharedPfS_ii)
        /*0070*/ 	.short	0x0380
        /*0072*/ 	.short	0x0018


	//----- nvinfo : EIATTR_SW_WAR
	.align		4
.L_53:
        /*0074*/ 	.byte	0x04, 0x36
        /*0076*/ 	.short	(.L_55 - .L_54)
.L_54:
        /*0078*/ 	.word	0x00000008
.L_55:


//--------------------- .nv.info._Z20convolution_constantPfS_ii --------------------------
	.section	.nv.info._Z20convolution_constantPfS_ii,"",@"SHT_CUDA_INFO"
	.sectionflags	@""
	.align	4


	//----- nvinfo : EIATTR_CUDA_API_VERSION
	.align		4
        /*0000*/ 	.byte	0x04, 0x37
        /*0002*/ 	.short	(.L_57 - .L_56)
.L_56:
        /*0004*/ 	.word	0x00000082


	//----- nvinfo : EIATTR_KPARAM_INFO
	.align		4
.L_57:
        /*0008*/ 	.byte	0x04, 0x17
        /*000a*/ 	.short	(.L_59 - .L_58)
.L_58:
        /*000c*/ 	.word	0x00000000
        /*0010*/ 	.short	0x0003
        /*0012*/ 	.short	0x0014
        /*0014*/ 	.byte	0x00, 0xf0, 0x11, 0x00


	//----- nvinfo : EIATTR_KPARAM_INFO
	.align		4
.L_59:
        /*0018*/ 	.byte	0x04, 0x17
        /*001a*/ 	.short	(.L_61 - .L_60)
.L_60:
        /*001c*/ 	.word	0x00000000
        /*0020*/ 	.short	0x0002
        /*0022*/ 	.short	0x0010
        /*0024*/ 	.byte	0x00, 0xf0, 0x11, 0x00


	//----- nvinfo : EIATTR_KPARAM_INFO
	.align		4
.L_61:
        /*0028*/ 	.byte	0x04, 0x17
        /*002a*/ 	.short	(.L_63 - .L_62)
.L_62:
        /*002c*/ 	.word	0x00000000
        /*0030*/ 	.short	0x0001
        /*0032*/ 	.short	0x0008
        /*0034*/ 	.byte	0x00, 0xf5, 0x21, 0x00


	//----- nvinfo : EIATTR_KPARAM_INFO
	.align		4
.L_63:
        /*0038*/ 	.byte	0x04, 0x17
        /*003a*/ 	.short	(.L_65 - .L_64)
.L_64:
        /*003c*/ 	.word	0x00000000
        /*0040*/ 	.short	0x0000
        /*0042*/ 	.short	0x0000
        /*0044*/ 	.byte	0x00, 0xf5, 0x21, 0x00


	//----- nvinfo : EIATTR_SPARSE_MMA_MASK
	.align		4
.L_65:
        /*0048*/ 	.byte	0x03, 0x50
        /*004a*/ 	.short	0x0000


	//----- nvinfo : EIATTR_MAXREG_COUNT
	.align		4
        /*004c*/ 	.byte	0x03, 0x1b
        /*004e*/ 	.short	0x00ff


	//----- nvinfo : EIATTR_MERCURY_ISA_VERSION
	.align		4
        /*0050*/ 	.byte	0x03, 0x5f
        /*0052*/ 	.short	0x0101


	//----- nvinfo : EIATTR_VRC_CTA_INIT_COUNT
	.align		4
        /*0054*/ 	.byte	0x02, 0x4a
	.zero		1
	.zero		1


	//----- nvinfo : EIATTR_EXIT_INSTR_OFFSETS
	.align		4
        /*0058*/ 	.byte	0x04, 0x1c
        /*005a*/ 	.short	(.L_67 - .L_66)


	//   ....[0]....
.L_66:
        /*005c*/ 	.word	0x000000c0


	//   ....[1]....
        /*0060*/ 	.word	0x00000120


	//----- nvinfo : EIATTR_CBANK_PARAM_SIZE
	.align		4
.L_67:
        /*0064*/ 	.byte	0x03, 0x19
        /*0066*/ 	.short	0x0018


	//----- nvinfo : EIATTR_PARAM_CBANK
	.align		4
        /*0068*/ 	.byte	0x04, 0x0a
        /*006a*/ 	.short	(.L_69 - .L_68)
	.align		4
.L_68:
        /*006c*/ 	.word	index@(.nv.constant0._Z20convolution_constantPfS_ii)
        /*0070*/ 	.short	0x0380
        /*0072*/ 	.short	0x0018


	//----- nvinfo : EIATTR_SW_WAR
	.align		4
.L_69:
        /*0074*/ 	.byte	0x04, 0x36
        /*0076*/ 	.short	(.L_71 - .L_70)
.L_70:
        /*0078*/ 	.word	0x00000008
.L_71:


//--------------------- .nv.info._Z17convolution_basicPfS_S_ii --------------------------
	.section	.nv.info._Z17convolution_basicPfS_S_ii,"",@"SHT_CUDA_INFO"
	.sectionflags	@""
	.align	4


	//----- nvinfo : EIATTR_CUDA_API_VERSION
	.align		4
        /*0000*/ 	.byte	0x04, 0x37
        /*0002*/ 	.short	(.L_73 - .L_72)
.L_72:
        /*0004*/ 	.word	0x00000082


	//----- nvinfo : EIATTR_KPARAM_INFO
	.align		4
.L_73:
        /*0008*/ 	.byte	0x04, 0x17
        /*000a*/ 	.short	(.L_75 - .L_74)
.L_74:
        /*000c*/ 	.word	0x00000000
        /*0010*/ 	.short	0x0004
        /*0012*/ 	.short	0x001c
        /*0014*/ 	.byte	0x00, 0xf0, 0x11, 0x00


	//----- nvinfo : EIATTR_KPARAM_INFO
	.align		4
.L_75:
        /*0018*/ 	.byte	0x04, 0x17
        /*001a*/ 	.short	(.L_77 - .L_76)
.L_76:
        /*001c*/ 	.word	0x00000000
        /*0020*/ 	.short	0x0003
        /*0022*/ 	.short	0x0018
        /*0024*/ 	.byte	0x00, 0xf0, 0x11, 0x00


	//----- nvinfo : EIATTR_KPARAM_INFO
	.align		4
.L_77:
        /*0028*/ 	.byte	0x04, 0x17
        /*002a*/ 	.short	(.L_79 - .L_78)
.L_78:
        /*002c*/ 	.word	0x00000000
        /*0030*/ 	.short	0x0002
        /*0032*/ 	.short	0x0010
        /*0034*/ 	.byte	0x00, 0xf5, 0x21, 0x00


	//----- nvinfo : EIATTR_KPARAM_INFO
	.align		4
.L_79:
        /*0038*/ 	.byte	0x04, 0x17
        /*003a*/ 	.short	(.L_81 - .L_80)
.L_80:
        /*003c*/ 	.word	0x00000000
        /*0040*/ 	.short	0x0001
        /*0042*/ 	.short	0x0008
        /*0044*/ 	.byte	0x00, 0xf5, 0x21, 0x00


	//----- nvinfo : EIATTR_KPARAM_INFO
	.align		4
.L_81:
        /*0048*/ 	.byte	0x04, 0x17
        /*004a*/ 	.short	(.L_83 - .L_82)
.L_82:
        /*004c*/ 	.word	0x00000000
        /*0050*/ 	.short	0x0000
        /*0052*/ 	.short	0x0000
        /*0054*/ 	.byte	0x00, 0xf5, 0x21, 0x00


	//----- nvinfo : EIATTR_SPARSE_MMA_MASK
	.align		4
.L_83:
        /*0058*/ 	.byte	0x03, 0x50
        /*005a*/ 	.short	0x0000


	//----- nvinfo : EIATTR_MAXREG_COUNT
	.align		4
        /*005c*/ 	.byte	0x03, 0x1b
        /*005e*/ 	.short	0x00ff


	//----- nvinfo : EIATTR_MERCURY_ISA_VERSION
	.align		4
        /*0060*/ 	.byte	0x03, 0x5f
        /*0062*/ 	.short	0x0101


	//----- nvinfo : EIATTR_VRC_CTA_INIT_COUNT
	.align		4
        /*0064*/ 	.byte	0x02, 0x4a
	.zero		1
	.zero		1


	//----- nvinfo : EIATTR_EXIT_INSTR_OFFSETS
	.align		4
        /*0068*/ 	.byte	0x04, 0x1c
        /*006a*/ 	.short	(.L_85 - .L_84)


	//   ....[0]....
.L_84:
        /*006c*/ 	.word	0x000000c0


	//   ....[1]....
        /*0070*/ 	.word	0x00000120


	//----- nvinfo : EIATTR_CBANK_PARAM_SIZE
	.align		4
.L_85:
        /*0074*/ 	.byte	0x03, 0x19
        /*0076*/ 	.short	0x0020


	//----- nvinfo : EIATTR_PARAM_CBANK
	.align		4
        /*0078*/ 	.byte	0x04, 0x0a
        /*007a*/ 	.short	(.L_87 - .L_86)
	.align		4
.L_86:
        /*007c*/ 	.word	index@(.nv.constant0._Z17convolution_basicPfS_S_ii)
        /*0080*/ 	.short	0x0380
        /*0082*/ 	.short	0x0020


	//----- nvinfo : EIATTR_SW_WAR
	.align		4
.L_87:
        /*0084*/ 	.byte	0x04, 0x36
        /*0086*/ 	.short	(.L_89 - .L_88)
.L_88:
        /*0088*/ 	.word	0x00000008
.L_89:


//--------------------- .nv.callgraph             --------------------------
	.section	.nv.callgraph,"",@"SHT_CUDA_CALLGRAPH"
	.align	4
	.sectionentsize	8
	.align		4
        /*0000*/ 	.word	0x00000000
	.align		4
        /*0004*/ 	.word	0xffffffff
	.align		4
        /*0008*/ 	.word	0x00000000
	.align		4
        /*000c*/ 	.word	0xfffffffe
	.align		4
        /*0010*/ 	.word	0x00000000
	.align		4
        /*0014*/ 	.word	0xfffffffd
	.align		4
        /*0018*/ 	.word	0x00000000
	.align		4
        /*001c*/ 	.word	0xfffffffc


//--------------------- .text._Z20convolution_tiled_L2PfS_ii --------------------------
	.section	.text._Z20convolution_tiled_L2PfS_ii,"ax",@progbits
	.align	128
        .global         _Z20convolution_tiled_L2PfS_ii
        .type           _Z20convolution_tiled_L2PfS_ii,@function
        .size           _Z20convolution_tiled_L2PfS_ii,(.L_x_4 - _Z20convolution_tiled_L2PfS_ii)
        .other          _Z20convolution_tiled_L2PfS_ii,@"STO_CUDA_ENTRY STV_DEFAULT"
_Z20convolution_tiled_L2PfS_ii:
.text._Z20convolution_tiled_L2PfS_ii:
[----:B------:R-:W-:Y:S01]  /*0000*/  LDC R1, c[0x0][0x37c] ;  /* 0x0000df00ff017b82 */ /* 0x000fe20000000800 */
[----:B------:R-:W0:Y:S01]  /*0010*/  S2R R5, SR_TID.Y ;  /* 0x0000000000057919 */ /* 0x000e220000002200 */
[----:B------:R-:W1:Y:S01]  /*0020*/  LDCU.64 UR6, c[0x0][0x390] ;  /* 0x00007200ff0677ac */ /* 0x000e620008000a00 */
[----:B------:R-:W0:Y:S01]  /*0030*/  S2R R2, SR_CTAID.Y ;  /* 0x0000000000027919 */ /* 0x000e220000002600 */
[----:B------:R-:W2:Y:S01]  /*0040*/  S2R R0, SR_TID.X ;  /* 0x0000000000007919 */ /* 0x000ea20000002100 */
[----:B------:R-:W2:Y:S01]  /*0050*/  S2R R3, SR_CTAID.X ;  /* 0x0000000000037919 */ /* 0x000ea20000002500 */
[----:B0-----:R-:W-:Y:S02]  /*0060*/  LEA R5, R2, R5, 0x5 ;  /* 0x0000000502057211 */ /* 0x001fe400078e28ff */
[----:B------:R-:W-:Y:S02]  /*0070*/  BAR.SYNC.DEFER_BLOCKING 0x0 ;  /* 0x0000000000007b1d */ /* 0x000fe40000010000 */
[----:B-1----:R-:W-:-:S02]  /*0080*/  ISETP.GE.AND P0, PT, R5, UR7, PT ;  /* 0x0000000705007c0c */ /* 0x002fc4000bf06270 */
[----:B--2---:R-:W-:-:S04]  /*0090*/  LEA R0, R3, R0, 0x5 ;  /* 0x0000000003007211 */ /* 0x004fc800078e28ff */
[----:B------:R-:W-:-:S13]  /*00a0*/  ISETP.GE.OR P0, PT, R0, UR6, P0 ;  /* 0x0000000600007c0c */ /* 0x000fda0008706670 */
[----:B------:R-:W-:Y:S05]  /*00b0*/  @P0 EXIT ;  /* 0x000000000000094d */ /* 0x000fea0003800000 */
[----:B------:R-:W0:Y:S01]  /*00c0*/  LDC.64 R2, c[0x0][0x388] ;  /* 0x0000e200ff027b82 */ /* 0x000e220000000a00 */
[----:B------:R-:W1:Y:S01]  /*00d0*/  LDCU.64 UR4, c[0x0][0x358] ;  /* 0x00006b00ff0477ac */ /* 0x000e620008000a00 */
[----:B------:R-:W-:-:S04]  /*00e0*/  IMAD R5, R5, UR6, R0 ;  /* 0x0000000605057c24 */ /* 0x000fc8000f8e0200 */
[----:B0-----:R-:W-:-:S05]  /*00f0*/  IMAD.WIDE R2, R5, 0x4, R2 ;  /* 0x0000000405027825 */ /* 0x001fca00078e0202 */
[----:B-1----:R-:W-:Y:S01]  /*0100*/  STG.E desc[UR4][R2.64], RZ ;  /* 0x000000ff02007986 */ /* 0x002fe2000c101904 */
[----:B------:R-:W-:Y:S05]  /*0110*/  EXIT ;  /* 0x000000000000794d */ /* 0x000fea0003800000 */
.L_x_0:
[----:B------:R-:W-:-:S00]  /*0120*/  BRA `(.L_x_0) ;  /* 0xfffffffc00fc7947 */ /* 0x000fc0000383ffff */
[----:B------:R-:W-:-:S00]  /*0130*/  NOP ;  /* 0x0000000000007918 */ /* 0x000fc00000000000 */
        /* <DEDUP_REMOVED lines=12> */
.L_x_4:


//--------------------- .text._Z24convolution_tiled_sharedPfS_ii --------------------------
	.section	.text._Z24convolution_tiled_sharedPfS_ii,"ax",@progbits
	.align	128
        .global         _Z24convolution_tiled_sharedPfS_ii
        .type           _Z24convolution_tiled_sharedPfS_ii,@function
        .size           _Z24convolution_tiled_sharedPfS_ii,(.L_x_5 - _Z24convolution_tiled_sharedPfS_ii)
        .other          _Z24convolution_tiled_sharedPfS_ii,@"STO_CUDA_ENTRY STV_DEFAULT"
_Z24convolution_tiled_sharedPfS_ii:
.text._Z24convolution_tiled_sharedPfS_ii:
[----:B------:R-:W-:Y:S08]  /*0000*/  LDC R1, c[0x0][0x37c] ;  /* 0x0000df00ff017b82 */ /* 0x000ff00000000800 */
[----:B------:R-:W-:Y:S06]  /*0010*/  BAR.SYNC.DEFER_BLOCKING 0x0 ;  /* 0x0000000000007b1d */ /* 0x000fec0000010000 */
[----:B------:R-:W-:Y:S05]  /*0020*/  EXIT ;  /* 0x000000000000794d */ /* 0x000fea0003800000 */
.L_x_1:
        /* <DEDUP_REMOVED lines=13> */
.L_x_5:


//--------------------- .text._Z20convolution_constantPfS_ii --------------------------
	.section	.text._Z20convolution_constantPfS_ii,"ax",@progbits
	.align	128
        .global         _Z20convolution_constantPfS_ii
        .type           _Z20convolution_constantPfS_ii,@function
        .size           _Z20convolution_constantPfS_ii,(.L_x_6 - _Z20convolution_constantPfS_ii)
        .other          _Z20convolution_constantPfS_ii,@"STO_CUDA_ENTRY STV_DEFAULT"
_Z20convolution_constantPfS_ii:
.text._Z20convolution_constantPfS_ii:
[----:B------:R-:W-:Y:S01]  /*0000*/  LDC R1, c[0x0][0x37c] ;  /* 0x0000df00ff017b82 */ /* 0x000fe20000000800 */
[----:B------:R-:W0:Y:S07]  /*0010*/  S2R R2, SR_TID.Y ;  /* 0x0000000000027919 */ /* 0x000e2e0000002200 */
[----:B------:R-:W1:Y:S01]  /*0020*/  LDC R0, c[0x0][0x360] ;  /* 0x0000d800ff007b82 */ /* 0x000e620000000800 */
[----:B------:R-:W2:Y:S01]  /*0030*/  LDCU.64 UR6, c[0x0][0x390] ;  /* 0x00007200ff0677ac */ /* 0x000ea20008000a00 */
[----:B------:R-:W1:Y:S06]  /*0040*/  S2R R3, SR_TID.X ;  /* 0x0000000000037919 */ /* 0x000e6c0000002100 */
[----:B------:R-:W0:Y:S08]  /*0050*/  S2UR UR5, SR_CTAID.Y ;  /* 0x00000000000579c3 */ /* 0x000e300000002600 */
[----:B------:R-:W0:Y:S08]  /*0060*/  LDC R5, c[0x0][0x364] ;  /* 0x0000d900ff057b82 */ /* 0x000e300000000800 */
[----:B------:R-:W1:Y:S01]  /*0070*/  S2UR UR4, SR_CTAID.X ;  /* 0x00000000000479c3 */ /* 0x000e620000002500 */
[----:B0-----:R-:W-:-:S05]  /*0080*/  IMAD R5, R5, UR5, R2 ;  /* 0x0000000505057c24 */ /* 0x001fca000f8e0202 */
[----:B--2---:R-:W-:Y:S01]  /*0090*/  ISETP.GE.AND P0, PT, R5, UR7, PT ;  /* 0x0000000705007c0c */ /* 0x004fe2000bf06270 */
[----:B-1----:R-:W-:-:S05]  /*00a0*/  IMAD R0, R0, UR4, R3 ;  /* 0x0000000400007c24 */ /* 0x002fca000f8e0203 */
        /* <DEDUP_REMOVED lines=8> */
.L_x_2:
        /* <DEDUP_REMOVED lines=13> */
.L_x_6:


//--------------------- .text._Z17convolution_basicPfS_S_ii --------------------------
	.section	.text._Z17convolution_basicPfS_S_ii,"ax",@progbits
	.align	128
        .global         _Z17convolution_basicPfS_S_ii
        .type           _Z17convolution_basicPfS_S_ii,@function
        .size           _Z17convolution_basicPfS_S_ii,(.L_x_7 - _Z17convolution_basicPfS_S_ii)
        .other          _Z17convolution_basicPfS_S_ii,@"STO_CUDA_ENTRY STV_DEFAULT"
_Z17convolution_basicPfS_S_ii:
.text._Z17convolution_basicPfS_S_ii:
        /* <DEDUP_REMOVED lines=19> */
.L_x_3:
        /* <DEDUP_REMOVED lines=13> */
.L_x_7:


//--------------------- .nv.shared.reserved.0     --------------------------
	.section	.nv.shared.reserved.0,"aw",@nobits
	.weak		__nv_reservedSMEM_offset_0_alias
	.size		__nv_reservedSMEM_offset_0_alias, 0, 64
	.other		__nv_reservedSMEM_offset_0_alias,@"STO_CUDA_RESERVED_SHARED STV_DEFAULT"
__nv_reservedSMEM_offset_0_alias:
	.zero		0
	.zero		64


//--------------------- .nv.constant0._Z20convolution_tiled_L2PfS_ii --------------------------
	.section	.nv.constant0._Z20convolution_tiled_L2PfS_ii,"a",@progbits
	.sectionflags	@""
	.align	4
.nv.constant0._Z20convolution_tiled_L2PfS_ii:
	.zero		920


//--------------------- .nv.constant0._Z24convolution_tiled_sharedPfS_ii --------------------------
	.section	.nv.constant0._Z24convolution_tiled_sharedPfS_ii,"a",@progbits
	.sectionflags	@""
	.align	4
.nv.constant0._Z24convolution_tiled_sharedPfS_ii:
	.zero		920


//--------------------- .nv.constant0._Z20convolution_constantPfS_ii --------------------------
	.section	.nv.constant0._Z20convolution_constantPfS_ii,"a",@progbits
	.sectionflags	@""
	.align	4
.nv.constant0._Z20convolution_constantPfS_ii:
	.zero		920


//--------------------- .nv.constant0._Z17convolution_basicPfS_S_ii --------------------------
	.section	.nv.constant0._Z17convolution_basicPfS_S_ii,"a",@progbits
	.sectionflags	@""
	.align	4
.nv.constant0._Z17convolution_basicPfS_S_ii:
	.zero		928


//--------------------- SYMBOLS --------------------------

	.type		.nv.reservedSmem.offset0,@object
	.size		.nv.reservedSmem.offset0,0x4
